	.headerflags	@"EF_CUDA_TEXMODE_UNIFIED EF_CUDA_64BIT_ADDRESS EF_CUDA_ACCELERATORS EF_CUDA_SM90 EF_CUDA_VIRTUAL_SM(EF_CUDA_SM90)"
	.elftype	@"ET_EXEC"


//--------------------- .nv.info                  --------------------------
	.section	.nv.info,"",@"SHT_CUDA_INFO"
	.align	4


	//----- nvinfo : EIATTR_REGCOUNT
	.align		4
        /*0000*/ 	.byte	0x04, 0x2f
        /*0002*/ 	.short	(.L_3 - .L_2)
	.align		4
.L_2:
        /*0004*/ 	.word	index@(triton_poi_fused__native_batch_norm_legit_no_training_convolution_relu_8)
        /*0008*/ 	.word	0x00000028


	//----- nvinfo : EIATTR_MIN_STACK_SIZE
	.align		4
.L_3:
        /*000c*/ 	.byte	0x04, 0x12
        /*000e*/ 	.short	(.L_5 - .L_4)
	.align		4
.L_4:
        /*0010*/ 	.word	index@(triton_poi_fused__native_batch_norm_legit_no_training_convolution_relu_8)
        /*0014*/ 	.word	0x00000000


	//----- nvinfo : EIATTR_FRAME_SIZE
	.align		4
.L_5:
        /*0018*/ 	.byte	0x04, 0x11
        /*001a*/ 	.short	(.L_7 - .L_6)
	.align		4
.L_6:
        /*001c*/ 	.word	index@(triton_poi_fused__native_batch_norm_legit_no_training_convolution_relu_8)
        /*0020*/ 	.word	0x00000000


	//----- nvinfo : EIATTR_MIN_STACK_SIZE
	.align		4
.L_7:
        /*0024*/ 	.byte	0x04, 0x12
        /*0026*/ 	.short	(.L_9 - .L_8)
	.align		4
.L_8:
        /*0028*/ 	.word	index@(triton_poi_fused__native_batch_norm_legit_no_training_convolution_relu_8)
        /*002c*/ 	.word	0x00000000
.L_9:


//--------------------- .nv.info.triton_poi_fused__native_batch_norm_legit_no_training_convolution_relu_8 --------------------------
	.section	.nv.info.triton_poi_fused__native_batch_norm_legit_no_training_convolution_relu_8,"",@"SHT_CUDA_INFO"
	.sectionflags	@""
	.align	4


	//----- nvinfo : EIATTR_CUDA_API_VERSION
	.align		4
        /*0000*/ 	.byte	0x04, 0x37
        /*0002*/ 	.short	(.L_11 - .L_10)
.L_10:
        /*0004*/ 	.word	0x0000007c


	//----- nvinfo : EIATTR_KPARAM_INFO
	.align		4
.L_11:
        /*0008*/ 	.byte	0x04, 0x17
        /*000a*/ 	.short	(.L_13 - .L_12)
.L_12:
        /*000c*/ 	.word	0x00000000
        /*0010*/ 	.short	0x0008
        /*0012*/ 	.short	0x003c
        /*0014*/ 	.byte	0x00, 0xf0, 0x11, 0x00


	//----- nvinfo : EIATTR_KPARAM_INFO
	.align		4
.L_13:
        /*0018*/ 	.byte	0x04, 0x17
        /*001a*/ 	.short	(.L_15 - .L_14)
.L_14:
        /*001c*/ 	.word	0x00000000
        /*0020*/ 	.short	0x0007
        /*0022*/ 	.short	0x0038
        /*0024*/ 	.byte	0x00, 0xf0, 0x11, 0x00


	//----- nvinfo : EIATTR_KPARAM_INFO
	.align		4
.L_15:
        /*0028*/ 	.byte	0x04, 0x17
        /*002a*/ 	.short	(.L_17 - .L_16)
.L_16:
        /*002c*/ 	.word	0x00000000
        /*0030*/ 	.short	0x0006
        /*0032*/ 	.short	0x0030
        /*0034*/ 	.byte	0x00, 0xf4, 0x21, 0x00


	//----- nvinfo : EIATTR_KPARAM_INFO
	.align		4
.L_17:
        /*0038*/ 	.byte	0x04, 0x17
        /*003a*/ 	.short	(.L_19 - .L_18)
.L_18:
        /*003c*/ 	.word	0x00000000
        /*0040*/ 	.short	0x0005
        /*0042*/ 	.short	0x0028
        /*0044*/ 	.byte	0x00, 0xf4, 0x21, 0x00


	//----- nvinfo : EIATTR_KPARAM_INFO
	.align		4
.L_19:
        /*0048*/ 	.byte	0x04, 0x17
        /*004a*/ 	.short	(.L_21 - .L_20)
.L_20:
        /*004c*/ 	.word	0x00000000
        /*0050*/ 	.short	0x0004
        /*0052*/ 	.short	0x0020
        /*0054*/ 	.byte	0x00, 0xf4, 0x21, 0x00


	//----- nvinfo : EIATTR_KPARAM_INFO
	.align		4
.L_21:
        /*0058*/ 	.byte	0x04, 0x17
        /*005a*/ 	.short	(.L_23 - .L_22)
.L_22:
        /*005c*/ 	.word	0x00000000
        /*0060*/ 	.short	0x0003
        /*0062*/ 	.short	0x0018
        /*0064*/ 	.byte	0x00, 0xf4, 0x21, 0x00


	//----- nvinfo : EIATTR_KPARAM_INFO
	.align		4
.L_23:
        /*0068*/ 	.byte	0x04, 0x17
        /*006a*/ 	.short	(.L_25 - .L_24)
.L_24:
        /*006c*/ 	.word	0x00000000
        /*0070*/ 	.short	0x0002
        /*0072*/ 	.short	0x0010
        /*0074*/ 	.byte	0x00, 0xf4, 0x21, 0x00


	//----- nvinfo : EIATTR_KPARAM_INFO
	.align		4
.L_25:
        /*0078*/ 	.byte	0x04, 0x17
        /*007a*/ 	.short	(.L_27 - .L_26)
.L_26:
        /*007c*/ 	.word	0x00000000
        /*0080*/ 	.short	0x0001
        /*0082*/ 	.short	0x0008
        /*0084*/ 	.byte	0x00, 0xf4, 0x21, 0x00


	//----- nvinfo : EIATTR_KPARAM_INFO
	.align		4
.L_27:
        /*0088*/ 	.byte	0x04, 0x17
        /*008a*/ 	.short	(.L_29 - .L_28)
.L_28:
        /*008c*/ 	.word	0x00000000
        /*0090*/ 	.short	0x0000
        /*0092*/ 	.short	0x0000
        /*0094*/ 	.byte	0x00, 0xf4, 0x21, 0x00


	//----- nvinfo : EIATTR_SPARSE_MMA_MASK
	.align		4
.L_29:
        /*0098*/ 	.byte	0x03, 0x50
        /*009a*/ 	.short	0x0000


	//----- nvinfo : EIATTR_MAXREG_COUNT
	.align		4
        /*009c*/ 	.byte	0x03, 0x1b
        /*009e*/ 	.short	0x00ff


	//----- nvinfo : EIATTR_EXIT_INSTR_OFFSETS
	.align		4
        /*00a0*/ 	.byte	0x04, 0x1c
        /*00a2*/ 	.short	(.L_31 - .L_30)


	//   ....[0]....
.L_30:
        /*00a4*/ 	.word	0x000012b0


	//   ....[1]....
        /*00a8*/ 	.word	0x000012f0


	//----- nvinfo : EIATTR_REQNTID
	.align		4
.L_31:
        /*00ac*/ 	.byte	0x04, 0x10
        /*00ae*/ 	.short	(.L_33 - .L_32)
.L_32:
        /*00b0*/ 	.word	0x00000100
        /*00b4*/ 	.word	0x00000001
        /*00b8*/ 	.word	0x00000001


	//----- nvinfo : EIATTR_CBANK_PARAM_SIZE
	.align		4
.L_33:
        /*00bc*/ 	.byte	0x03, 0x19
        /*00be*/ 	.short	0x0040


	//----- nvinfo : EIATTR_PARAM_CBANK
	.align		4
        /*00c0*/ 	.byte	0x04, 0x0a
        /*00c2*/ 	.short	(.L_35 - .L_34)
	.align		4
.L_34:
        /*00c4*/ 	.word	index@(.nv.constant0.triton_poi_fused__native_batch_norm_legit_no_training_convolution_relu_8)
        /*00c8*/ 	.short	0x0210
        /*00ca*/ 	.short	0x0040


	//----- nvinfo : EIATTR_SW_WAR
	.align		4
.L_35:
        /*00cc*/ 	.byte	0x04, 0x36
        /*00ce*/ 	.short	(.L_37 - .L_36)
.L_36:
        /*00d0*/ 	.word	0x00000008
.L_37:


//--------------------- .nv.callgraph             --------------------------
	.section	.nv.callgraph,"",@"SHT_CUDA_CALLGRAPH"
	.align	4
	.sectionentsize	8
	.align		4
        /*0000*/ 	.word	0x00000000
	.align		4
        /*0004*/ 	.word	0xffffffff
	.align		4
        /*0008*/ 	.word	0x00000000
	.align		4
        /*000c*/ 	.word	0xfffffffe
	.align		4
        /*0010*/ 	.word	0x00000000
	.align		4
        /*0014*/ 	.word	0xfffffffd
	.align		4
        /*0018*/ 	.word	0x00000000
	.align		4
        /*001c*/ 	.word	0xfffffffc


//--------------------- .nv.constant4             --------------------------
	.section	.nv.constant4,"a",@progbits
	.align	8
	.align		8
.nv.constant4:
        /*0000*/ 	.dword	_$_str
	.align		8
        /*0008*/ 	.dword	_$_str_$_2


//--------------------- .text.triton_poi_fused__native_batch_norm_legit_no_training_convolution_relu_8 --------------------------
	.section	.text.triton_poi_fused__native_batch_norm_legit_no_training_convolution_relu_8,"ax",@progbits
	.sectionflags	@"SHF_BARRIERS=1"
	.align	128
        .global         triton_poi_fused__native_batch_norm_legit_no_training_convolution_relu_8
        .type           triton_poi_fused__native_batch_norm_legit_no_training_convolution_relu_8,@function
        .size           triton_poi_fused__native_batch_norm_legit_no_training_convolution_relu_8,(.L_x_1 - triton_poi_fused__native_batch_norm_legit_no_training_convolution_relu_8)
        .other          triton_poi_fused__native_batch_norm_legit_no_training_convolution_relu_8,@"STO_CUDA_ENTRY STV_DEFAULT"
triton_poi_fused__native_batch_norm_legit_no_training_convolution_relu_8:
.text.triton_poi_fused__native_batch_norm_legit_no_training_convolution_relu_8:
[----:B------:R-:W0:Y:S01]  /*0000*/  LDC R1, c[0x0][0x28] ;  /* 0x00000a00ff017b82 */ /* 0x000e220000000800 */
[----:B------:R-:W1:Y:S07]  /*0010*/  S2R R25, SR_TID.X ;  /* 0x0000000000197919 */ /* 0x000e6e0000002100 */
[----:B------:R-:W2:Y:S01]  /*0020*/  LDC.64 R28, c[0x0][0x210] ;  /* 0x00008400ff1c7b82 */ /* 0x000ea20000000a00 */
[----:B------:R-:W-:Y:S02]  /*0030*/  CS2R R12, SRZ ;  /* 0x00000000000c7805 */ /* 0x000fe4000001ff00 */
[----:B------:R-:W-:Y:S01]  /*0040*/  CS2R R14, SRZ ;  /* 0x00000000000e7805 */ /* 0x000fe2000001ff00 */
[----:B------:R-:W3:Y:S01]  /*0050*/  S2R R26, SR_CTAID.Y ;  /* 0x00000000001a7919 */ /* 0x000ee20000002600 */
[----:B------:R-:W-:Y:S01]  /*0060*/  ULDC.64 UR6, c[0x0][0x208] ;  /* 0x0000820000067ab9 */ /* 0x000fe20000000a00 */
[----:B------:R-:W-:Y:S01]  /*0070*/  CS2R R8, SRZ ;  /* 0x0000000000087805 */ /* 0x000fe2000001ff00 */
[----:B------:R-:W4:Y:S01]  /*0080*/  S2R R30, SR_CTAID.X ;  /* 0x00000000001e7919 */ /* 0x000f220000002500 */
[----:B-1----:R-:W-:Y:S01]  /*0090*/  IMAD.SHL.U32 R31, R25, 0x4, RZ ;  /* 0x00000004191f7824 */ /* 0x002fe200078e00ff */
[----:B------:R-:W-:-:S02]  /*00a0*/  SHF.R.U32.HI R5, RZ, 0x6, R25 ;  /* 0x00000006ff057819 */ /* 0x000fc40000011619 */
[--C-:B---3--:R-:W-:Y:S02]  /*00b0*/  SHF.R.S32.HI R2, RZ, 0x17, R26.reuse ;  /* 0x00000017ff027819 */ /* 0x108fe4000001141a */
[----:B------:R-:W-:Y:S02]  /*00c0*/  LOP3.LUT R3, R31, 0xfc, RZ, 0xc0, !PT ;  /* 0x000000fc1f037812 */ /* 0x000fe400078ec0ff */
[----:B------:R-:W-:Y:S01]  /*00d0*/  SGXT R2, R2, 0x1 ;  /* 0x000000010202781a */ /* 0x000fe20000000200 */
[----:B----4-:R-:W-:Y:S01]  /*00e0*/  IMAD.SHL.U32 R30, R30, 0x10, RZ ;  /* 0x000000101e1e7824 */ /* 0x010fe200078e00ff */
[----:B------:R-:W-:Y:S02]  /*00f0*/  PRMT R3, R3, 0x6540, R26 ;  /* 0x0000654003037816 */ /* 0x000fe4000000001a */
[----:B------:R-:W-:Y:S02]  /*0100*/  SGXT.U32 R5, R5, 0x2 ;  /* 0x000000020505781a */ /* 0x000fe40000000000 */
[----:B------:R-:W-:-:S04]  /*0110*/  LEA.HI R0, R2, R3, RZ, 0x9 ;  /* 0x0000000302007211 */ /* 0x000fc800078f48ff */
[C---:B------:R-:W-:Y:S01]  /*0120*/  LOP3.LUT R4, R0.reuse, 0xfffffe00, RZ, 0xc0, !PT ;  /* 0xfffffe0000047812 */ /* 0x040fe200078ec0ff */
[----:B------:R-:W-:Y:S01]  /*0130*/  IMAD.SHL.U32 R6, R0, 0x10, RZ ;  /* 0x0000001000067824 */ /* 0x000fe200078e00ff */
[----:B------:R-:W-:-:S04]  /*0140*/  LOP3.LUT R0, R30, R5, RZ, 0xfc, !PT ;  /* 0x000000051e007212 */ /* 0x000fc800078efcff */
[----:B------:R-:W-:Y:S02]  /*0150*/  LOP3.LUT R6, R6, 0xffffe000, RZ, 0xc0, !PT ;  /* 0xffffe00006067812 */ /* 0x000fe400078ec0ff */
[----:B------:R-:W-:Y:S02]  /*0160*/  ISETP.GE.AND P3, PT, R0, 0x10, PT ;  /* 0x000000100000780c */ /* 0x000fe40003f66270 */
[----:B------:R-:W-:Y:S02]  /*0170*/  IADD3 R7, R6, R3, -R4 ;  /* 0x0000000306077210 */ /* 0x000fe40007ffe804 */
[----:B------:R-:W-:-:S03]  /*0180*/  LOP3.LUT R6, R0, 0x4, RZ, 0xfc, !PT ;  /* 0x0000000400067812 */ /* 0x000fc600078efcff */
[----:B------:R-:W-:-:S04]  /*0190*/  IMAD R3, R0, 0x200, R7 ;  /* 0x0000020000037824 */ /* 0x000fc800078e0207 */
[----:B--2---:R-:W-:-:S05]  /*01a0*/  IMAD.WIDE R18, R3, 0x4, R28 ;  /* 0x0000000403127825 */ /* 0x004fca00078e021c */
[----:B------:R1:W2:Y:S01]  /*01b0*/  @!P3 LDG.E.EL.128 R12, desc[UR6][R18.64] ;  /* 0x00000006120cb981 */ /* 0x0002a2000c2e1d00 */
[C---:B------:R-:W-:Y:S01]  /*01c0*/  ISETP.GE.AND P2, PT, R6.reuse, 0x10, PT ;  /* 0x000000100600780c */ /* 0x040fe20003f46270 */
[----:B------:R-:W-:Y:S01]  /*01d0*/  IMAD R6, R6, 0x200, R7 ;  /* 0x0000020006067824 */ /* 0x000fe200078e0207 */
[----:B------:R-:W-:Y:S02]  /*01e0*/  CS2R R10, SRZ ;  /* 0x00000000000a7805 */ /* 0x000fe4000001ff00 */
[----:B------:R-:W-:Y:S02]  /*01f0*/  LOP3.LUT R5, R0, 0x8, RZ, 0xfc, !PT ;  /* 0x0000000800057812 */ /* 0x000fe400078efcff */
[----:B------:R-:W-:Y:S01]  /*0200*/  CS2R R16, SRZ ;  /* 0x0000000000107805 */ /* 0x000fe2000001ff00 */
[----:B------:R-:W-:Y:S01]  /*0210*/  IMAD.WIDE R32, R6, 0x4, R28 ;  /* 0x0000000406207825 */ /* 0x000fe200078e021c */
[----:B------:R-:W-:Y:S02]  /*0220*/  LOP3.LUT R0, R0, 0xc, RZ, 0xfc, !PT ;  /* 0x0000000c00007812 */ /* 0x000fe400078efcff */
[----:B------:R-:W-:-:S02]  /*0230*/  ISETP.GE.AND P1, PT, R5, 0x10, PT ;  /* 0x000000100500780c */ /* 0x000fc40003f26270 */
[----:B-1----:R-:W-:Y:S02]  /*0240*/  CS2R R18, SRZ ;  /* 0x0000000000127805 */ /* 0x002fe4000001ff00 */
[----:B------:R-:W-:Y:S01]  /*0250*/  LEA R5, R5, R7, 0x9 ;  /* 0x0000000705057211 */ /* 0x000fe200078e48ff */
[----:B------:R-:W3:Y:S04]  /*0260*/  @!P2 LDG.E.EL.128 R8, desc[UR6][R32.64] ;  /* 0x000000062008a981 */ /* 0x000ee8000c2e1d00 */
[----:B------:R-:W-:-:S05]  /*0270*/  IMAD.WIDE R34, R5, 0x4, R28 ;  /* 0x0000000405227825 */ /* 0x000fca00078e021c */
[----:B------:R1:W4:Y:S01]  /*0280*/  @!P1 LDG.E.EL.128 R16, desc[UR6][R34.64] ;  /* 0x0000000622109981 */ /* 0x000322000c2e1d00 */
[C---:B------:R-:W-:Y:S01]  /*0290*/  ISETP.GE.AND P0, PT, R0.reuse, 0x10, PT ;  /* 0x000000100000780c */ /* 0x040fe20003f06270 */
[----:B------:R-:W-:Y:S01]  /*02a0*/  IMAD R0, R0, 0x200, R7 ;  /* 0x0000020000007824 */ /* 0x000fe200078e0207 */
[----:B------:R-:W-:Y:S02]  /*02b0*/  CS2R R20, SRZ ;  /* 0x0000000000147805 */ /* 0x000fe4000001ff00 */
[----:B------:R-:W-:Y:S01]  /*02c0*/  CS2R R22, SRZ ;  /* 0x0000000000167805 */ /* 0x000fe2000001ff00 */
[----:B------:R-:W-:Y:S01]  /*02d0*/  IMAD.WIDE R36, R0, 0x4, R28 ;  /* 0x0000000400247825 */ /* 0x000fe200078e021c */
[----:B------:R-:W5:Y:S07]  /*02e0*/  S2UR UR5, SR_CgaCtaId ;  /* 0x00000000000579c3 */ /* 0x000f6e0000008800 */
[----:B------:R1:W4:Y:S01]  /*02f0*/  @!P0 LDG.E.EL.128 R20, desc[UR6][R36.64] ;  /* 0x0000000624148981 */ /* 0x000322000c2e1d00 */
[----:B------:R-:W-:Y:S01]  /*0300*/  SHF.R.U32.HI R4, RZ, 0x2, R25 ;  /* 0x00000002ff047819 */ /* 0x000fe20000011619 */
[----:B------:R-:W-:Y:S01]  /*0310*/  UMOV UR4, 0x400 ;  /* 0x0000040000047882 */ /* 0x000fe20000000000 */
[----:B------:R-:W-:Y:S01]  /*0320*/  PRMT R7, R25, 0x6540, R26 ;  /* 0x0000654019077816 */ /* 0x000fe2000000001a */
[----:B------:R-:W5:Y:S01]  /*0330*/  LDC.64 R28, c[0x0][0x220] ;  /* 0x00008800ff1c7b82 */ /* 0x000f620000000a00 */
[----:B------:R-:W-:-:S02]  /*0340*/  LOP3.LUT R4, R4, 0x30, RZ, 0xc0, !PT ;  /* 0x0000003004047812 */ /* 0x000fc400078ec0ff */
[----:B------:R-:W-:Y:S02]  /*0350*/  LEA.HI R2, R2, R7, RZ, 0x9 ;  /* 0x0000000702027211 */ /* 0x000fe400078f48ff */
[----:B------:R-:W-:Y:S01]  /*0360*/  LOP3.LUT R24, R31, 0x3fc, RZ, 0xc0, !PT ;  /* 0x000003fc1f187812 */ /* 0x000fe200078ec0ff */
[----:B-1----:R-:W-:Y:S02]  /*0370*/  HFMA2.MMA R34, -RZ, RZ, 1.625, 0 ;  /* 0x3e800000ff227435 */ /* 0x002fe400000001ff */
[----:B------:R-:W1:Y:S01]  /*0380*/  LDC.64 R36, c[0x0][0x238] ;  /* 0x00008e00ff247b82 */ /* 0x000e620000000a00 */
[----:B0----5:R-:W-:Y:S01]  /*0390*/  UPRMT UR4, UR5, 0x654, UR4 ;  /* 0x0000065405047896 */ /* 0x021fe20008000004 */
[----:B------:R-:W-:-:S05]  /*03a0*/  LOP3.LUT R32, R2, 0xfffffe00, RZ, 0xc0, !PT ;  /* 0xfffffe0002207812 */ /* 0x000fca00078ec0ff */
[----:B------:R-:W-:-:S04]  /*03b0*/  VIADD R27, R4, UR4 ;  /* 0x00000004041b7c36 */ /* 0x000fc80008000000 */
[----:B------:R-:W-:Y:S01]  /*03c0*/  IMAD R2, R24, 0x4, R27 ;  /* 0x0000000418027824 */ /* 0x000fe200078e021b */
[----:B------:R-:W-:-:S04]  /*03d0*/  LOP3.LUT R4, R25, 0xff, RZ, 0xc0, !PT ;  /* 0x000000ff19047812 */ /* 0x000fc800078ec0ff */
[----:B------:R-:W-:Y:S01]  /*03e0*/  LEA R4, R4, UR4, 0x2 ;  /* 0x0000000404047c11 */ /* 0x000fe2000f8e10ff */
[----:B------:R-:W-:-:S04]  /*03f0*/  IMAD.IADD R7, R7, 0x1, -R32 ;  /* 0x0000000107077824 */ /* 0x000fc800078e0a20 */
[C---:B------:R-:W-:Y:S01]  /*0400*/  IMAD.WIDE R28, R7.reuse, 0x4, R28 ;  /* 0x00000004071c7825 */ /* 0x040fe200078e021c */
[----:B--2---:R-:W-:Y:S01]  /*0410*/  STS.128 [R2], R12 ;  /* 0x0000000c02007388 */ /* 0x004fe20000000c00 */
[----:B------:R-:W-:Y:S06]  /*0420*/  BAR.SYNC.DEFER_BLOCKING 0x0 ;  /* 0x0000000000007b1d */ /* 0x000fec0000010000 */
[----:B------:R-:W0:Y:S04]  /*0430*/  LDS R13, [R4] ;  /* 0x00000000040d7984 */ /* 0x000e280000000800 */
[----:B------:R-:W-:Y:S04]  /*0440*/  LDS R27, [R4+0x410] ;  /* 0x00041000041b7984 */ /* 0x000fe80000000800 */
[----:B------:R-:W2:Y:S04]  /*0450*/  LDS R15, [R4+0x820] ;  /* 0x00082000040f7984 */ /* 0x000ea80000000800 */
[----:B------:R-:W-:Y:S01]  /*0460*/  LDS R14, [R4+0xc30] ;  /* 0x000c3000040e7984 */ /* 0x000fe20000000800 */
[----:B------:R-:W-:Y:S06]  /*0470*/  BAR.SYNC.DEFER_BLOCKING 0x0 ;  /* 0x0000000000007b1d */ /* 0x000fec0000010000 */
[----:B---3--:R-:W-:Y:S02]  /*0480*/  STS.128 [R2], R8 ;  /* 0x0000000802007388 */ /* 0x008fe40000000c00 */
[----:B------:R-:W-:Y:S06]  /*0490*/  BAR.SYNC.DEFER_BLOCKING 0x0 ;  /* 0x0000000000007b1d */ /* 0x000fec0000010000 */
[----:B------:R-:W-:Y:S04]  /*04a0*/  LDS R11, [R4] ;  /* 0x00000000040b7984 */ /* 0x000fe80000000800 */
[----:B------:R-:W-:Y:S04]  /*04b0*/  LDS R10, [R4+0x410] ;  /* 0x00041000040a7984 */ /* 0x000fe80000000800 */
[----:B------:R-:W-:Y:S04]  /*04c0*/  LDS R8, [R4+0x820] ;  /* 0x0008200004087984 */ /* 0x000fe80000000800 */
[----:B------:R-:W-:Y:S01]  /*04d0*/  LDS R9, [R4+0xc30] ;  /* 0x000c300004097984 */ /* 0x000fe20000000800 */
[----:B------:R-:W-:Y:S06]  /*04e0*/  BAR.SYNC.DEFER_BLOCKING 0x0 ;  /* 0x0000000000007b1d */ /* 0x000fec0000010000 */
[----:B----4-:R-:W-:Y:S02]  /*04f0*/  STS.128 [R2], R16 ;  /* 0x0000001002007388 */ /* 0x010fe40000000c00 */
[----:B------:R-:W-:Y:S06]  /*0500*/  BAR.SYNC.DEFER_BLOCKING 0x0 ;  /* 0x0000000000007b1d */ /* 0x000fec0000010000 */
[----:B------:R-:W-:Y:S04]  /*0510*/  LDS R16, [R4] ;  /* 0x0000000004107984 */ /* 0x000fe80000000800 */
[----:B------:R-:W-:Y:S04]  /*0520*/  LDS R17, [R4+0x410] ;  /* 0x0004100004117984 */ /* 0x000fe80000000800 */
[----:B------:R-:W-:Y:S04]  /*0530*/  LDS R18, [R4+0x820] ;  /* 0x0008200004127984 */ /* 0x000fe80000000800 */
[----:B------:R-:W-:Y:S01]  /*0540*/  LDS R19, [R4+0xc30] ;  /* 0x000c300004137984 */ /* 0x000fe20000000800 */
[----:B------:R-:W-:Y:S06]  /*0550*/  BAR.SYNC.DEFER_BLOCKING 0x0 ;  /* 0x0000000000007b1d */ /* 0x000fec0000010000 */
[----:B------:R3:W-:Y:S02]  /*0560*/  STS.128 [R2], R20 ;  /* 0x0000001402007388 */ /* 0x0007e40000000c00 */
[----:B------:R-:W-:Y:S08]  /*0570*/  BAR.SYNC.DEFER_BLOCKING 0x0 ;  /* 0x0000000000007b1d */ /* 0x000ff00000010000 */
[----:B---3--:R-:W3:Y:S08]  /*0580*/  LDC.64 R20, c[0x0][0x218] ;  /* 0x00008600ff147b82 */ /* 0x008ef00000000a00 */
[----:B------:R-:W4:Y:S01]  /*0590*/  LDC.64 R22, c[0x0][0x230] ;  /* 0x00008c00ff167b82 */ /* 0x000f220000000a00 */
[----:B------:R5:W2:Y:S04]  /*05a0*/  LDG.E.EL R12, desc[UR6][R28.64] ;  /* 0x000000061c0c7981 */ /* 0x000aa8000c2e1900 */
[----:B------:R-:W0:Y:S03]  /*05b0*/  LDS R32, [R4+0xc30] ;  /* 0x000c300004207984 */ /* 0x000e260000000800 */
[----:B-----5:R-:W5:Y:S01]  /*05c0*/  LDC.64 R28, c[0x0][0x228] ;  /* 0x00008a00ff1c7b82 */ /* 0x020f620000000a00 */
[----:B---3--:R-:W-:-:S06]  /*05d0*/  IMAD.WIDE R20, R7, 0x4, R20 ;  /* 0x0000000407147825 */ /* 0x008fcc00078e0214 */
[----:B------:R3:W0:Y:S01]  /*05e0*/  LDG.E.EL R20, desc[UR6][R20.64] ;  /* 0x0000000614147981 */ /* 0x000622000c2e1900 */
[----:B----4-:R-:W-:-:S06]  /*05f0*/  IMAD.WIDE R22, R7, 0x4, R22 ;  /* 0x0000000407167825 */ /* 0x010fcc00078e0216 */
[----:B------:R4:W2:Y:S04]  /*0600*/  LDG.E.EL R22, desc[UR6][R22.64] ;  /* 0x0000000616167981 */ /* 0x0008a8000c2e1900 */
[----:B---3--:R-:W-:Y:S01]  /*0610*/  LDS R21, [R4+0x410] ;  /* 0x0004100004157984 */ /* 0x008fe20000000800 */
[----:B-----5:R-:W-:-:S03]  /*0620*/  IMAD.WIDE R28, R7, 0x4, R28 ;  /* 0x00000004071c7825 */ /* 0x020fc600078e021c */
[----:B----4-:R-:W3:Y:S04]  /*0630*/  LDS R23, [R4+0x820] ;  /* 0x0008200004177984 */ /* 0x010ee80000000800 */
[----:B------:R4:W5:Y:S04]  /*0640*/  LDG.E.EL R28, desc[UR6][R28.64] ;  /* 0x000000061c1c7981 */ /* 0x000968000c2e1900 */
[----:B------:R-:W0:Y:S01]  /*0650*/  LDS R7, [R4] ;  /* 0x0000000004077984 */ /* 0x000e220000000800 */
[----:B------:R-:W-:Y:S01]  /*0660*/  LOP3.LUT R30, R30, 0xc, R31, 0xf8, !PT ;  /* 0x0000000c1e1e7812 */ /* 0x000fe200078ef81f */
[----:B------:R-:W-:Y:S01]  /*0670*/  BAR.SYNC.DEFER_BLOCKING 0x0 ;  /* 0x0000000000007b1d */ /* 0x000fe20000010000 */
[----:B--2---:R-:W-:-:S05]  /*0680*/  FADD R12, R12, 9.9999997473787516356e-06 ;  /* 0x3727c5ac0c0c7421 */ /* 0x004fca0000000000 */
[----:B------:R-:W2:Y:S02]  /*0690*/  MUFU.SQRT R33, R12 ;  /* 0x0000000c00217308 */ /* 0x000ea40000002000 */
[C---:B--2---:R-:W-:Y:S02]  /*06a0*/  FSETP.GT.AND P4, PT, R33.reuse, 8.50705917302346158658e+37, PT ;  /* 0x7e8000002100780b */ /* 0x044fe40003f84000 */
[----:B------:R-:W-:-:S11]  /*06b0*/  FSETP.GEU.AND P5, PT, R33, 1.175494350822287508e-38, PT ;  /* 0x008000002100780b */ /* 0x000fd60003fae000 */
[----:B------:R-:W-:-:S04]  /*06c0*/  @P4 FMUL R33, R33, 0.25 ;  /* 0x3e80000021214820 */ /* 0x000fc80000400000 */
[----:B------:R-:W-:Y:S01]  /*06d0*/  @!P5 FMUL R33, R33, 16777216 ;  /* 0x4b8000002121d820 */ /* 0x000fe20000400000 */
[----:B------:R-:W-:-:S03]  /*06e0*/  FSEL R12, R34, 1, P4 ;  /* 0x3f800000220c7808 */ /* 0x000fc60002000000 */
[----:B----4-:R2:W4:Y:S01]  /*06f0*/  MUFU.RCP R29, R33 ;  /* 0x00000021001d7308 */ /* 0x0105220000001000 */
[----:B------:R-:W-:Y:S02]  /*0700*/  IMAD.SHL.U32 R34, R25, 0x10, RZ ;  /* 0x0000001019227824 */ /* 0x000fe400078e00ff */
[----:B------:R-:W-:-:S03]  /*0710*/  @!P5 FMUL R12, R12, 16777216 ;  /* 0x4b8000000c0cd820 */ /* 0x000fc60000400000 */
[----:B------:R-:W-:Y:S01]  /*0720*/  LOP3.LUT R34, R34, 0xff0, RZ, 0xc0, !PT ;  /* 0x00000ff022227812 */ /* 0x000fe200078ec0ff */
[--C-:B0-----:R-:W-:Y:S01]  /*0730*/  FADD R13, R13, -R20.reuse ;  /* 0x800000140d0d7221 */ /* 0x101fe20000000000 */
[--C-:B------:R-:W-:Y:S02]  /*0740*/  FADD R15, R15, -R20.reuse ;  /* 0x800000140f0f7221 */ /* 0x100fe40000000000 */
[----:B------:R-:W-:Y:S01]  /*0750*/  LEA.HI R35, R34, UR4, RZ, 0x1e ;  /* 0x0000000422237c11 */ /* 0x000fe2000f8ff0ff */
[--C-:B------:R-:W-:Y:S01]  /*0760*/  FADD R32, R32, -R20.reuse ;  /* 0x8000001420207221 */ /* 0x100fe20000000000 */
[--C-:B--2---:R-:W-:Y:S01]  /*0770*/  FADD R33, R17, -R20.reuse ;  /* 0x8000001411217221 */ /* 0x104fe20000000000 */
[----:B----4-:R-:W-:Y:S02]  /*0780*/  FMUL R29, R29, R12 ;  /* 0x0000000c1d1d7220 */ /* 0x010fe40000400000 */
[----:B------:R-:W-:Y:S02]  /*0790*/  IMAD R12, R34, 0x4, R35 ;  /* 0x00000004220c7824 */ /* 0x000fe400078e0223 */
[--C-:B------:R-:W-:Y:S01]  /*07a0*/  FADD R14, R14, -R20.reuse ;  /* 0x800000140e0e7221 */ /* 0x100fe20000000000 */
[--C-:B------:R-:W-:Y:S01]  /*07b0*/  FADD R34, R18, -R20.reuse ;  /* 0x8000001412227221 */ /* 0x100fe20000000000 */
[C---:B------:R-:W-:Y:S01]  /*07c0*/  FMUL R15, R29.reuse, R15 ;  /* 0x0000000f1d0f7220 */ /* 0x040fe20000400000 */
[----:B------:R-:W-:Y:S01]  /*07d0*/  FMUL R35, R29, R13 ;  /* 0x0000000d1d237220 */ /* 0x000fe20000400000 */
[--C-:B------:R-:W-:Y:S01]  /*07e0*/  FADD R18, R19, -R20.reuse ;  /* 0x8000001413127221 */ /* 0x100fe20000000000 */
[--C-:B---3--:R-:W-:Y:S01]  /*07f0*/  FADD R23, R23, -R20.reuse ;  /* 0x8000001417177221 */ /* 0x108fe20000000000 */
[----:B------:R-:W-:Y:S01]  /*0800*/  FMUL R13, R29, R32 ;  /* 0x000000201d0d7220 */ /* 0x000fe20000400000 */
[--C-:B------:R-:W-:Y:S01]  /*0810*/  FADD R19, R7, -R20.reuse ;  /* 0x8000001407137221 */ /* 0x100fe20000000000 */
[----:B------:R-:W-:Y:S01]  /*0820*/  FADD R21, R21, -R20 ;  /* 0x8000001415157221 */ /* 0x000fe20000000000 */
[C---:B------:R-:W-:Y:S01]  /*0830*/  FMUL R7, R29.reuse, R33 ;  /* 0x000000211d077220 */ /* 0x040fe20000400000 */
[----:B------:R-:W-:Y:S01]  /*0840*/  FMUL R14, R29, R14 ;  /* 0x0000000e1d0e7220 */ /* 0x000fe20000400000 */
[C---:B-----5:R-:W-:Y:S01]  /*0850*/  FFMA R33, R28.reuse, R15, R22 ;  /* 0x0000000f1c217223 */ /* 0x060fe20000000016 */
[----:B------:R-:W-:Y:S01]  /*0860*/  FADD R11, R11, -R20 ;  /* 0x800000140b0b7221 */ /* 0x000fe20000000000 */
[C---:B------:R-:W-:Y:S01]  /*0870*/  FMUL R23, R29.reuse, R23 ;  /* 0x000000171d177220 */ /* 0x040fe20000400000 */
[----:B------:R-:W-:Y:S01]  /*0880*/  FFMA R15, R28, R13, R22 ;  /* 0x0000000d1c0f7223 */ /* 0x000fe20000000016 */
[--C-:B------:R-:W-:Y:S01]  /*0890*/  FADD R16, R16, -R20.reuse ;  /* 0x8000001410107221 */ /* 0x100fe20000000000 */
[C---:B------:R-:W-:Y:S01]  /*08a0*/  FMUL R19, R29.reuse, R19 ;  /* 0x000000131d137220 */ /* 0x040fe20000400000 */
[----:B------:R-:W-:Y:S01]  /*08b0*/  FMUL R21, R29, R21 ;  /* 0x000000151d157220 */ /* 0x000fe20000400000 */
[--C-:B------:R-:W-:Y:S01]  /*08c0*/  FADD R8, R8, -R20.reuse ;  /* 0x8000001408087221 */ /* 0x100fe20000000000 */
[--C-:B------:R-:W-:Y:S01]  /*08d0*/  FADD R27, R27, -R20.reuse ;  /* 0x800000141b1b7221 */ /* 0x100fe20000000000 */
[--C-:B------:R-:W-:Y:S01]  /*08e0*/  FADD R10, R10, -R20.reuse ;  /* 0x800000140a0a7221 */ /* 0x100fe20000000000 */
[----:B------:R-:W-:Y:S01]  /*08f0*/  FADD R9, R9, -R20 ;  /* 0x8000001409097221 */ /* 0x000fe20000000000 */
[C-C-:B------:R-:W-:Y:S01]  /*0900*/  FFMA R32, R28.reuse, R14, R22.reuse ;  /* 0x0000000e1c207223 */ /* 0x140fe20000000016 */
[C---:B------:R-:W-:Y:S01]  /*0910*/  FMUL R11, R29.reuse, R11 ;  /* 0x0000000b1d0b7220 */ /* 0x040fe20000400000 */
[C-C-:B------:R-:W-:Y:S01]  /*0920*/  FFMA R14, R28.reuse, R7, R22.reuse ;  /* 0x000000071c0e7223 */ /* 0x140fe20000000016 */
[C-C-:B------:R-:W-:Y:S01]  /*0930*/  FFMA R23, R28.reuse, R23, R22.reuse ;  /* 0x000000171c177223 */ /* 0x140fe20000000016 */
[C---:B------:R-:W-:Y:S01]  /*0940*/  FMUL R18, R29.reuse, R18 ;  /* 0x000000121d127220 */ /* 0x040fe20000400000 */
[----:B------:R-:W-:Y:S01]  /*0950*/  FMUL R16, R29, R16 ;  /* 0x000000101d107220 */ /* 0x000fe20000400000 */
[C-C-:B------:R-:W-:Y:S01]  /*0960*/  FFMA R7, R28.reuse, R21, R22.reuse ;  /* 0x000000151c077223 */ /* 0x140fe20000000016 */
[C-C-:B------:R-:W-:Y:S01]  /*0970*/  FFMA R19, R28.reuse, R19, R22.reuse ;  /* 0x000000131c137223 */ /* 0x140fe20000000016 */
[----:B------:R-:W-:Y:S01]  /*0980*/  FSETP.GEU.AND P6, PT, R15, RZ, PT ;  /* 0x000000ff0f00720b */ /* 0x000fe20003fce000 */
[C---:B------:R-:W-:Y:S01]  /*0990*/  FMUL R17, R29.reuse, R34 ;  /* 0x000000221d117220 */ /* 0x040fe20000400000 */
[C---:B------:R-:W-:Y:S01]  /*09a0*/  FMUL R20, R29.reuse, R8 ;  /* 0x000000081d147220 */ /* 0x040fe20000400000 */
[C---:B------:R-:W-:Y:S01]  /*09b0*/  FMUL R9, R29.reuse, R9 ;  /* 0x000000091d097220 */ /* 0x040fe20000400000 */
[C---:B------:R-:W-:Y:S01]  /*09c0*/  FMUL R8, R29.reuse, R10 ;  /* 0x0000000a1d087220 */ /* 0x040fe20000400000 */
[----:B------:R-:W-:Y:S01]  /*09d0*/  FMUL R27, R29, R27 ;  /* 0x0000001b1d1b7220 */ /* 0x000fe20000400000 */
[C-C-:B------:R-:W-:Y:S01]  /*09e0*/  FFMA R29, R28.reuse, R11, R22.reuse ;  /* 0x0000000b1c1d7223 */ /* 0x140fe20000000016 */
[C-C-:B------:R-:W-:Y:S01]  /*09f0*/  FFMA R11, R28.reuse, R16, R22.reuse ;  /* 0x000000101c0b7223 */ /* 0x140fe20000000016 */
[C-C-:B------:R-:W-:Y:S01]  /*0a00*/  FFMA R18, R28.reuse, R18, R22.reuse ;  /* 0x000000121c127223 */ /* 0x140fe20000000016 */
[----:B------:R-:W-:Y:S01]  /*0a10*/  FSETP.GEU.AND P5, PT, R23, RZ, PT ;  /* 0x000000ff1700720b */ /* 0x000fe20003fae000 */
[C-C-:B------:R-:W-:Y:S01]  /*0a20*/  FFMA R16, R28.reuse, R17, R22.reuse ;  /* 0x000000111c107223 */ /* 0x140fe20000000016 */
[----:B------:R-:W-:Y:S01]  /*0a30*/  FSEL R21, R15, RZ, P6 ;  /* 0x000000ff0f157208 */ /* 0x000fe20003000000 */
[----:B------:R-:W-:Y:S01]  /*0a40*/  FFMA R34, R28, R27, R22 ;  /* 0x0000001b1c227223 */ /* 0x000fe20000000016 */
[----:B------:R-:W-:-:S02]  /*0a50*/  FSETP.GEU.AND P4, PT, R7, RZ, PT ;  /* 0x000000ff0700720b */ /* 0x000fc40003f8e000 */
[----:B------:R-:W-:Y:S01]  /*0a60*/  FSETP.GEU.AND P6, PT, R19, RZ, PT ;  /* 0x000000ff1300720b */ /* 0x000fe20003fce000 */
[C-C-:B------:R-:W-:Y:S01]  /*0a70*/  FFMA R27, R28.reuse, R20, R22.reuse ;  /* 0x000000141c1b7223 */ /* 0x140fe20000000016 */
[C-C-:B------:R-:W-:Y:S01]  /*0a80*/  FFMA R35, R28.reuse, R35, R22.reuse ;  /* 0x000000231c237223 */ /* 0x140fe20000000016 */
[C-C-:B------:R-:W-:Y:S01]  /*0a90*/  FFMA R8, R28.reuse, R8, R22.reuse ;  /* 0x000000081c087223 */ /* 0x140fe20000000016 */
[----:B------:R-:W-:Y:S01]  /*0aa0*/  FFMA R9, R28, R9, R22 ;  /* 0x000000091c097223 */ /* 0x000fe20000000016 */
[----:B------:R-:W-:Y:S02]  /*0ab0*/  FSEL R20, R23, RZ, P5 ;  /* 0x000000ff17147208 */ /* 0x000fe40002800000 */
[----:B------:R-:W-:Y:S02]  /*0ac0*/  FSETP.GEU.AND P5, PT, R18, RZ, PT ;  /* 0x000000ff1200720b */ /* 0x000fe40003fae000 */
[----:B------:R-:W-:Y:S02]  /*0ad0*/  FSEL R7, R7, RZ, P4 ;  /* 0x000000ff07077208 */ /* 0x000fe40002000000 */
[----:B------:R-:W-:-:S02]  /*0ae0*/  FSEL R22, R19, RZ, P6 ;  /* 0x000000ff13167208 */ /* 0x000fc40003000000 */
[----:B------:R-:W-:Y:S02]  /*0af0*/  FSETP.GEU.AND P4, PT, R16, RZ, PT ;  /* 0x000000ff1000720b */ /* 0x000fe40003f8e000 */
[----:B------:R-:W-:Y:S02]  /*0b00*/  FSETP.GEU.AND P6, PT, R14, RZ, PT ;  /* 0x000000ff0e00720b */ /* 0x000fe40003fce000 */
[----:B------:R-:W-:Y:S02]  /*0b10*/  FSEL R17, R18, RZ, P5 ;  /* 0x000000ff12117208 */ /* 0x000fe40002800000 */
[----:B------:R-:W-:Y:S02]  /*0b20*/  FSEL R16, R16, RZ, P4 ;  /* 0x000000ff10107208 */ /* 0x000fe40002000000 */
[----:B------:R-:W-:Y:S02]  /*0b30*/  FSEL R18, R14, RZ, P6 ;  /* 0x000000ff0e127208 */ /* 0x000fe40003000000 */
[----:B------:R-:W-:-:S02]  /*0b40*/  FSETP.GEU.AND P5, PT, R11, RZ, PT ;  /* 0x000000ff0b00720b */ /* 0x000fc40003fae000 */
[----:B------:R-:W-:Y:S02]  /*0b50*/  FSETP.GEU.AND P4, PT, R9, RZ, PT ;  /* 0x000000ff0900720b */ /* 0x000fe40003f8e000 */
[----:B------:R-:W-:Y:S02]  /*0b60*/  FSETP.GEU.AND P6, PT, R27, RZ, PT ;  /* 0x000000ff1b00720b */ /* 0x000fe40003fce000 */
[----:B------:R-:W-:Y:S02]  /*0b70*/  FSEL R19, R11, RZ, P5 ;  /* 0x000000ff0b137208 */ /* 0x000fe40002800000 */
[----:B------:R-:W-:Y:S02]  /*0b80*/  FSEL R23, R9, RZ, P4 ;  /* 0x000000ff09177208 */ /* 0x000fe40002000000 */
[----:B------:R-:W-:Y:S02]  /*0b90*/  FSEL R27, R27, RZ, P6 ;  /* 0x000000ff1b1b7208 */ /* 0x000fe40003000000 */
[----:B------:R-:W-:-:S02]  /*0ba0*/  FSETP.GEU.AND P5, PT, R8, RZ, PT ;  /* 0x000000ff0800720b */ /* 0x000fc40003fae000 */
[C---:B------:R-:W-:Y:S02]  /*0bb0*/  FSETP.GEU.AND P4, PT, R33.reuse, RZ, PT ;  /* 0x000000ff2100720b */ /* 0x040fe40003f8e000 */
[----:B------:R-:W-:Y:S02]  /*0bc0*/  FSETP.GEU.AND P6, PT, R34, RZ, PT ;  /* 0x000000ff2200720b */ /* 0x000fe40003fce000 */
[----:B------:R-:W-:Y:S02]  /*0bd0*/  FSEL R28, R8, RZ, P5 ;  /* 0x000000ff081c7208 */ /* 0x000fe40002800000 */
[----:B------:R-:W-:Y:S02]  /*0be0*/  FSEL R33, R33, RZ, P4 ;  /* 0x000000ff21217208 */ /* 0x000fe40002000000 */
[----:B------:R-:W-:Y:S02]  /*0bf0*/  FSEL R34, R34, RZ, P6 ;  /* 0x000000ff22227208 */ /* 0x000fe40003000000 */
[----:B------:R-:W-:-:S02]  /*0c00*/  FSETP.GEU.AND P5, PT, R35, RZ, PT ;  /* 0x000000ff2300720b */ /* 0x000fc40003fae000 */
[----:B------:R-:W-:Y:S02]  /*0c10*/  FSETP.GEU.AND P4, PT, R29, RZ, PT ;  /* 0x000000ff1d00720b */ /* 0x000fe40003f8e000 */
[C---:B------:R-:W-:Y:S02]  /*0c20*/  FSETP.GEU.AND P6, PT, R32.reuse, RZ, PT ;  /* 0x000000ff2000720b */ /* 0x040fe40003fce000 */
[----:B------:R-:W-:Y:S02]  /*0c30*/  FSEL R35, R35, RZ, P5 ;  /* 0x000000ff23237208 */ /* 0x000fe40002800000 */
[----:B------:R-:W-:Y:S02]  /*0c40*/  FSEL R32, R32, RZ, P6 ;  /* 0x000000ff20207208 */ /* 0x000fe40003000000 */
[----:B------:R-:W-:Y:S01]  /*0c50*/  FSEL R29, R29, RZ, P4 ;  /* 0x000000ff1d1d7208 */ /* 0x000fe20002000000 */
[----:B------:R-:W-:Y:S04]  /*0c60*/  STS [R12], R35 ;  /* 0x000000230c007388 */ /* 0x000fe80000000800 */
[----:B------:R-:W-:Y:S04]  /*0c70*/  STS [R12+0x4], R34 ;  /* 0x000004220c007388 */ /* 0x000fe80000000800 */
        /* <DEDUP_REMOVED lines=13> */
[----:B------:R1:W-:Y:S01]  /*0d50*/  STS [R12+0x3c], R21 ;  /* 0x00003c150c007388 */ /* 0x0003e20000000800 */
[----:B------:R-:W-:-:S05]  /*0d60*/  LOP3.LUT R10, R25, 0xfc, RZ, 0xc0, !PT ;  /* 0x000000fc190a7812 */ /* 0x000fca00078ec0ff */
[----:B------:R-:W-:-:S05]  /*0d70*/  VIADD R13, R10, UR4 ;  /* 0x000000040a0d7c36 */ /* 0x000fca0008000000 */
[C---:B------:R-:W-:Y:S01]  /*0d80*/  LEA R14, R24.reuse, R13, 0x2 ;  /* 0x0000000d180e7211 */ /* 0x040fe200078e10ff */
[----:B------:R-:W-:Y:S01]  /*0d90*/  BAR.SYNC.DEFER_BLOCKING 0x0 ;  /* 0x0000000000007b1d */ /* 0x000fe20000010000 */
[----:B------:R-:W-:Y:S02]  /*0da0*/  SHF.R.U32.HI R13, RZ, 0x2, R25 ;  /* 0x00000002ff0d7819 */ /* 0x000fe40000011619 */
[----:B------:R-:W-:-:S03]  /*0db0*/  LOP3.LUT R15, R24, 0x400, RZ, 0xfc, !PT ;  /* 0x00000400180f7812 */ /* 0x000fc600078efcff */
[----:B------:R-:W-:Y:S04]  /*0dc0*/  LDS R8, [R14] ;  /* 0x000000000e087984 */ /* 0x000fe80000000800 */
[----:B------:R-:W-:Y:S04]  /*0dd0*/  LDS R9, [R14+0x4] ;  /* 0x000004000e097984 */ /* 0x000fe80000000800 */
[----:B------:R-:W-:Y:S04]  /*0de0*/  LDS R10, [R14+0x8] ;  /* 0x000008000e0a7984 */ /* 0x000fe80000000800 */
[----:B------:R0:W2:Y:S01]  /*0df0*/  LDS R11, [R14+0xc] ;  /* 0x00000c000e0b7984 */ /* 0x0000a20000000800 */
[----:B------:R-:W-:-:S02]  /*0e00*/  SGXT.U32 R13, R13, 0x6 ;  /* 0x000000060d0d781a */ /* 0x000fc40000000000 */
[----:B------:R-:W-:Y:S02]  /*0e10*/  SHF.R.U32.HI R15, RZ, 0x2, R15 ;  /* 0x00000002ff0f7819 */ /* 0x000fe4000001160f */
[----:B------:R-:W-:Y:S02]  /*0e20*/  PRMT R13, R13, 0x6540, R26 ;  /* 0x000065400d0d7816 */ /* 0x000fe4000000001a */
[----:B------:R-:W-:Y:S02]  /*0e30*/  LOP3.LUT R15, R15, 0x1fc, RZ, 0xc0, !PT ;  /* 0x000001fc0f0f7812 */ /* 0x000fe400078ec0ff */
[----:B------:R-:W-:Y:S01]  /*0e40*/  ISETP.GE.AND P4, PT, R30, 0x10, PT ;  /* 0x000000101e00780c */ /* 0x000fe20003f86270 */
[----:B------:R-:W-:Y:S02]  /*0e50*/  IMAD R25, R13, 0x10, R30 ;  /* 0x000000100d197824 */ /* 0x000fe400078e021e */
[----:B------:R-:W-:Y:S02]  /*0e60*/  VIADD R15, R15, UR4 ;  /* 0x000000040f0f7c36 */ /* 0x000fe40008000000 */
[----:B-1----:R-:W-:-:S04]  /*0e70*/  IMAD.WIDE R12, R25, 0x4, R36 ;  /* 0x00000004190c7825 */ /* 0x002fc800078e0224 */
[C---:B0-----:R-:W-:Y:S01]  /*0e80*/  IMAD R14, R24.reuse, 0x4, R15 ;  /* 0x00000004180e7824 */ /* 0x041fe200078e020f */
[----:B------:R-:W-:-:S03]  /*0e90*/  LOP3.LUT R15, R24, 0x800, RZ, 0xfc, !PT ;  /* 0x00000800180f7812 */ /* 0x000fc600078efcff */
[----:B--2---:R0:W-:Y:S04]  /*0ea0*/  @!P4 STG.E.128 desc[UR6][R12.64], R8 ;  /* 0x000000080c00c986 */ /* 0x0041e8000c101d06 */
[----:B------:R-:W-:Y:S04]  /*0eb0*/  LDS R8, [R14+0x1000] ;  /* 0x001000000e087984 */ /* 0x000fe80000000800 */
[----:B------:R-:W-:Y:S04]  /*0ec0*/  LDS R9, [R14+0x1004] ;  /* 0x001004000e097984 */ /* 0x000fe80000000800 */
[----:B------:R-:W-:Y:S04]  /*0ed0*/  LDS R10, [R14+0x1008] ;  /* 0x001008000e0a7984 */ /* 0x000fe80000000800 */
[----:B------:R1:W2:Y:S01]  /*0ee0*/  LDS R11, [R14+0x100c] ;  /* 0x00100c000e0b7984 */ /* 0x0002a20000000800 */
[----:B------:R-:W-:-:S04]  /*0ef0*/  SHF.R.U32.HI R15, RZ, 0x2, R15 ;  /* 0x00000002ff0f7819 */ /* 0x000fc8000001160f */
[----:B------:R-:W-:-:S04]  /*0f00*/  LOP3.LUT R15, R15, 0x2fc, RZ, 0xc0, !PT ;  /* 0x000002fc0f0f7812 */ /* 0x000fc800078ec0ff */
[----:B------:R-:W-:Y:S01]  /*0f10*/  IADD3 R31, R15, UR4, RZ ;  /* 0x000000040f1f7c10 */ /* 0x000fe2000fffe0ff */
[----:B------:R-:W-:-:S04]  /*0f20*/  VIADD R15, R25, 0x400 ;  /* 0x00000400190f7836 */ /* 0x000fc80000000000 */
[----:B0-----:R-:W-:-:S04]  /*0f30*/  IMAD.WIDE R12, R15, 0x4, R36 ;  /* 0x000000040f0c7825 */ /* 0x001fc800078e0224 */
[C---:B------:R-:W-:Y:S01]  /*0f40*/  IMAD R31, R24.reuse, 0x4, R31 ;  /* 0x00000004181f7824 */ /* 0x040fe200078e021f */
[----:B-1----:R-:W-:Y:S01]  /*0f50*/  LOP3.LUT R14, R24, 0xc00, RZ, 0xfc, !PT ;  /* 0x00000c00180e7812 */ /* 0x002fe200078efcff */
[----:B--2---:R0:W-:Y:S04]  /*0f60*/  @!P4 STG.E.128 desc[UR6][R12.64], R8 ;  /* 0x000000080c00c986 */ /* 0x0041e8000c101d06 */
[----:B------:R-:W-:Y:S04]  /*0f70*/  LDS R8, [R31+0x2000] ;  /* 0x002000001f087984 */ /* 0x000fe80000000800 */
[----:B------:R-:W-:Y:S04]  /*0f80*/  LDS R9, [R31+0x2004] ;  /* 0x002004001f097984 */ /* 0x000fe80000000800 */
[----:B------:R-:W-:Y:S04]  /*0f90*/  LDS R10, [R31+0x2008] ;  /* 0x002008001f0a7984 */ /* 0x000fe80000000800 */
[----:B------:R-:W1:Y:S01]  /*0fa0*/  LDS R11, [R31+0x200c] ;  /* 0x00200c001f0b7984 */ /* 0x000e620000000800 */
[----:B------:R-:W-:-:S04]  /*0fb0*/  SHF.R.U32.HI R14, RZ, 0x2, R14 ;  /* 0x00000002ff0e7819 */ /* 0x000fc8000001160e */
[----:B------:R-:W-:Y:S02]  /*0fc0*/  LOP3.LUT R14, R14, 0x3fc, RZ, 0xc0, !PT ;  /* 0x000003fc0e0e7812 */ /* 0x000fe400078ec0ff */
[----:B------:R-:W-:-:S03]  /*0fd0*/  IADD3 R15, R25, 0x800, RZ ;  /* 0x00000800190f7810 */ /* 0x000fc60007ffe0ff */
[----:B------:R-:W-:Y:S02]  /*0fe0*/  VIADD R14, R14, UR4 ;  /* 0x000000040e0e7c36 */ /* 0x000fe40008000000 */
[----:B0-----:R-:W-:-:S04]  /*0ff0*/  IMAD.WIDE R12, R15, 0x4, R36 ;  /* 0x000000040f0c7825 */ /* 0x001fc800078e0224 */
[----:B------:R-:W-:-:S05]  /*1000*/  IMAD R24, R24, 0x4, R14 ;  /* 0x0000000418187824 */ /* 0x000fca00078e020e */
[----:B------:R-:W-:Y:S04]  /*1010*/  LDS R14, [R24+0x3008] ;  /* 0x00300800180e7984 */ /* 0x000fe80000000800 */
[----:B------:R-:W-:Y:S04]  /*1020*/  LDS R15, [R24+0x300c] ;  /* 0x00300c00180f7984 */ /* 0x000fe80000000800 */
[----:B-1----:R-:W-:Y:S04]  /*1030*/  @!P4 STG.E.128 desc[UR6][R12.64], R8 ;  /* 0x000000080c00c986 */ /* 0x002fe8000c101d06 */
[----:B------:R-:W-:Y:S04]  /*1040*/  LDS R12, [R24+0x3000] ;  /* 0x00300000180c7984 */ /* 0x000fe80000000800 */
[----:B------:R0:W1:Y:S01]  /*1050*/  LDS R13, [R24+0x3004] ;  /* 0x00300400180d7984 */ /* 0x0000620000000800 */
[----:B------:R-:W-:-:S04]  /*1060*/  VIADD R25, R25, 0xc00 ;  /* 0x00000c0019197836 */ /* 0x000fc80000000000 */
[----:B------:R-:W-:Y:S02]  /*1070*/  IMAD.WIDE R36, R25, 0x4, R36 ;  /* 0x0000000419247825 */ /* 0x000fe400078e0224 */
[----:B0-----:R-:W0:Y:S03]  /*1080*/  LDC.64 R24, c[0x0][0x240] ;  /* 0x00009000ff187b82 */ /* 0x001e260000000a00 */
[----:B-1----:R-:W-:Y:S05]  /*1090*/  @!P4 STG.E.128 desc[UR6][R36.64], R12 ;  /* 0x0000000c2400c986 */ /* 0x002fea000c101d06 */
[----:B------:R-:W-:Y:S06]  /*10a0*/  BAR.SYNC.DEFER_BLOCKING 0x0 ;  /* 0x0000000000007b1d */ /* 0x000fec0000010000 */
[----:B------:R-:W-:Y:S04]  /*10b0*/  STS [R4], R35 ;  /* 0x0000002304007388 */ /* 0x000fe80000000800 */
[----:B------:R-:W-:Y:S04]  /*10c0*/  STS [R4+0x410], R34 ;  /* 0x0004102204007388 */ /* 0x000fe80000000800 */
[----:B------:R-:W-:Y:S04]  /*10d0*/  STS [R4+0x820], R33 ;  /* 0x0008202104007388 */ /* 0x000fe80000000800 */
[----:B------:R-:W-:Y:S01]  /*10e0*/  STS [R4+0xc30], R32 ;  /* 0x000c302004007388 */ /* 0x000fe20000000800 */
[----:B------:R-:W-:Y:S06]  /*10f0*/  BAR.SYNC.DEFER_BLOCKING 0x0 ;  /* 0x0000000000007b1d */ /* 0x000fec0000010000 */
[----:B------:R-:W1:Y:S02]  /*1100*/  LDS.128 R8, [R2] ;  /* 0x0000000002087984 */ /* 0x000e640000000c00 */
[----:B------:R-:W-:Y:S06]  /*1110*/  BAR.SYNC.DEFER_BLOCKING 0x0 ;  /* 0x0000000000007b1d */ /* 0x000fec0000010000 */
[----:B------:R-:W-:Y:S04]  /*1120*/  STS [R4], R29 ;  /* 0x0000001d04007388 */ /* 0x000fe80000000800 */
[----:B------:R-:W-:Y:S04]  /*1130*/  STS [R4+0x410], R28 ;  /* 0x0004101c04007388 */ /* 0x000fe80000000800 */
[----:B------:R0:W-:Y:S04]  /*1140*/  STS [R4+0x820], R27 ;  /* 0x0008201b04007388 */ /* 0x0001e80000000800 */
[----:B------:R-:W-:Y:S01]  /*1150*/  STS [R4+0xc30], R23 ;  /* 0x000c301704007388 */ /* 0x000fe20000000800 */
[----:B------:R-:W-:Y:S06]  /*1160*/  BAR.SYNC.DEFER_BLOCKING 0x0 ;  /* 0x0000000000007b1d */ /* 0x000fec0000010000 */
[----:B------:R-:W2:Y:S02]  /*1170*/  LDS.128 R12, [R2] ;  /* 0x00000000020c7984 */ /* 0x000ea40000000c00 */
[----:B------:R-:W-:Y:S06]  /*1180*/  BAR.SYNC.DEFER_BLOCKING 0x0 ;  /* 0x0000000000007b1d */ /* 0x000fec0000010000 */
[----:B------:R-:W-:Y:S04]  /*1190*/  STS [R4], R19 ;  /* 0x0000001304007388 */ /* 0x000fe80000000800 */
[----:B------:R-:W-:Y:S04]  /*11a0*/  STS [R4+0x410], R18 ;  /* 0x0004101204007388 */ /* 0x000fe80000000800 */
[----:B------:R-:W-:Y:S04]  /*11b0*/  STS [R4+0x820], R16 ;  /* 0x0008201004007388 */ /* 0x000fe80000000800 */
[----:B------:R-:W-:Y:S01]  /*11c0*/  STS [R4+0xc30], R17 ;  /* 0x000c301104007388 */ /* 0x000fe20000000800 */
[----:B------:R-:W-:Y:S06]  /*11d0*/  BAR.SYNC.DEFER_BLOCKING 0x0 ;  /* 0x0000000000007b1d */ /* 0x000fec0000010000 */
[----:B------:R-:W3:Y:S02]  /*11e0*/  LDS.128 R16, [R2] ;  /* 0x0000000002107984 */ /* 0x000ee40000000c00 */
[----:B------:R-:W-:Y:S01]  /*11f0*/  BAR.SYNC.DEFER_BLOCKING 0x0 ;  /* 0x0000000000007b1d */ /* 0x000fe20000010000 */
[----:B0-----:R-:W-:-:S05]  /*1200*/  IMAD.WIDE R26, R3, 0x4, R24 ;  /* 0x00000004031a7825 */ /* 0x001fca00078e0218 */
[----:B------:R0:W-:Y:S04]  /*1210*/  STS [R4], R22 ;  /* 0x0000001604007388 */ /* 0x0001e80000000800 */
[----:B------:R0:W-:Y:S04]  /*1220*/  STS [R4+0x410], R7 ;  /* 0x0004100704007388 */ /* 0x0001e80000000800 */
[----:B------:R0:W-:Y:S04]  /*1230*/  STS [R4+0x820], R20 ;  /* 0x0008201404007388 */ /* 0x0001e80000000800 */
[----:B------:R0:W-:Y:S01]  /*1240*/  STS [R4+0xc30], R21 ;  /* 0x000c301504007388 */ /* 0x0001e20000000800 */
[----:B------:R-:W-:Y:S01]  /*1250*/  BAR.SYNC.DEFER_BLOCKING 0x0 ;  /* 0x0000000000007b1d */ /* 0x000fe20000010000 */
[----:B------:R-:W-:-:S04]  /*1260*/  IMAD.WIDE R28, R6, 0x4, R24 ;  /* 0x00000004061c7825 */ /* 0x000fc800078e0218 */
[----:B------:R-:W-:Y:S01]  /*1270*/  IMAD.WIDE R30, R5, 0x4, R24 ;  /* 0x00000004051e7825 */ /* 0x000fe200078e0218 */
[----:B-1----:R0:W-:Y:S04]  /*1280*/  @!P3 STG.E.128 desc[UR6][R26.64], R8 ;  /* 0x000000081a00b986 */ /* 0x0021e8000c101d06 */
[----:B--2---:R0:W-:Y:S04]  /*1290*/  @!P2 STG.E.128 desc[UR6][R28.64], R12 ;  /* 0x0000000c1c00a986 */ /* 0x0041e8000c101d06 */
[----:B---3--:R0:W-:Y:S02]  /*12a0*/  @!P1 STG.E.128 desc[UR6][R30.64], R16 ;  /* 0x000000101e009986 */ /* 0x0081e4000c101d06 */
[----:B0-----:R-:W-:Y:S05]  /*12b0*/  @P0 EXIT ;  /* 0x000000000000094d */ /* 0x001fea0003800000 */
[----:B0-----:R-:W0:Y:S01]  /*12c0*/  LDS.128 R4, [R2] ;  /* 0x0000000002047984 */ /* 0x001e220000000c00 */
[----:B------:R-:W-:-:S05]  /*12d0*/  IMAD.WIDE R24, R0, 0x4, R24 ;  /* 0x0000000400187825 */ /* 0x000fca00078e0218 */
[----:B0-----:R-:W-:Y:S01]  /*12e0*/  STG.E.128 desc[UR6][R24.64], R4 ;  /* 0x0000000418007986 */ /* 0x001fe2000c101d06 */
[----:B------:R-:W-:Y:S05]  /*12f0*/  EXIT ;  /* 0x000000000000794d */ /* 0x000fea0003800000 */
.L_x_0:
[----:B------:R-:W-:-:S00]  /*1300*/  BRA `(.L_x_0) ;  /* 0xfffffffc00fc7947 */ /* 0x000fc0000383ffff */
[----:B------:R-:W-:-:S00]  /*1310*/  NOP ;  /* 0x0000000000007918 */ /* 0x000fc00000000000 */
        /* <DEDUP_REMOVED lines=14> */
.L_x_1:


//--------------------- .nv.global.init           --------------------------
	.section	.nv.global.init,"aw",@progbits
.nv.global.init:
	.type		_$_str,@object
	.size		_$_str,(_$_str_$_2 - _$_str)
_$_str:
        /*0000*/ 	.byte	0x5f, 0x5f, 0x43, 0x55, 0x44, 0x41, 0x5f, 0x46, 0x54, 0x5a, 0x00
	.type		_$_str_$_2,@object
	.size		_$_str_$_2,(.L_1 - _$_str_$_2)
_$_str_$_2:
        /*000b*/ 	.byte	0x5f, 0x5f, 0x43, 0x55, 0x44, 0x41, 0x5f, 0x50, 0x52, 0x45, 0x43, 0x5f, 0x53, 0x51, 0x52, 0x54
        /*001b*/ 	.byte	0x00
.L_1:


//--------------------- .nv.shared.triton_poi_fused__native_batch_norm_legit_no_training_convolution_relu_8 --------------------------
	.section	.nv.shared.triton_poi_fused__native_batch_norm_legit_no_training_convolution_relu_8,"aw",@nobits
	.sectionflags	@""
	.align	16
	.zero		1024


//--------------------- .nv.constant0.triton_poi_fused__native_batch_norm_legit_no_training_convolution_relu_8 --------------------------
	.section	.nv.constant0.triton_poi_fused__native_batch_norm_legit_no_training_convolution_relu_8,"a",@progbits
	.sectionflags	@""
	.align	4
.nv.constant0.triton_poi_fused__native_batch_norm_legit_no_training_convolution_relu_8:
	.zero		592
